//
// Generated by NVIDIA NVVM Compiler
//
// Compiler Build ID: CL-36424714
// Cuda compilation tools, release 13.0, V13.0.88
// Based on NVVM 20.0.0
//

.version 9.0
.target sm_100
.address_size 64

	// .globl	_Z10cudakernelPf

.visible .entry _Z10cudakernelPf(
	.param .u64 .ptr .align 1 _Z10cudakernelPf_param_0
)
{
	.reg .pred 	%p<2>;
	.reg .b32 	%r<9>;
	.reg .b32 	%f<69>;
	.reg .b64 	%rd<5>;

	ld.param.u64 	%rd2, [_Z10cudakernelPf_param_0];
	cvta.to.global.u64 	%rd3, %rd2;
	mov.u32 	%r4, %tid.x;
	mov.u32 	%r5, %ctaid.x;
	mov.u32 	%r6, %ntid.x;
	mad.lo.s32 	%r7, %r5, %r6, %r4;
	cvt.rn.f32.s32 	%f4, %r7;
	mul.f32 	%f68, %f4, 0f35800000;
	mul.wide.s32 	%rd4, %r7, 4;
	add.s64 	%rd1, %rd3, %rd4;
	mov.b32 	%r8, 0;
$L__BB0_1:
	fma.rn.f32 	%f5, %f68, %f68, 0fBE800000;
	fma.rn.f32 	%f6, %f5, %f5, 0fBE800000;
	fma.rn.f32 	%f7, %f6, %f6, 0fBE800000;
	fma.rn.f32 	%f8, %f7, %f7, 0fBE800000;
	fma.rn.f32 	%f9, %f8, %f8, 0fBE800000;
	fma.rn.f32 	%f10, %f9, %f9, 0fBE800000;
	fma.rn.f32 	%f11, %f10, %f10, 0fBE800000;
	fma.rn.f32 	%f12, %f11, %f11, 0fBE800000;
	fma.rn.f32 	%f13, %f12, %f12, 0fBE800000;
	fma.rn.f32 	%f14, %f13, %f13, 0fBE800000;
	fma.rn.f32 	%f15, %f14, %f14, 0fBE800000;
	fma.rn.f32 	%f16, %f15, %f15, 0fBE800000;
	fma.rn.f32 	%f17, %f16, %f16, 0fBE800000;
	fma.rn.f32 	%f18, %f17, %f17, 0fBE800000;
	fma.rn.f32 	%f19, %f18, %f18, 0fBE800000;
	fma.rn.f32 	%f20, %f19, %f19, 0fBE800000;
	fma.rn.f32 	%f21, %f20, %f20, 0fBE800000;
	fma.rn.f32 	%f22, %f21, %f21, 0fBE800000;
	fma.rn.f32 	%f23, %f22, %f22, 0fBE800000;
	fma.rn.f32 	%f24, %f23, %f23, 0fBE800000;
	fma.rn.f32 	%f25, %f24, %f24, 0fBE800000;
	fma.rn.f32 	%f26, %f25, %f25, 0fBE800000;
	fma.rn.f32 	%f27, %f26, %f26, 0fBE800000;
	fma.rn.f32 	%f28, %f27, %f27, 0fBE800000;
	fma.rn.f32 	%f29, %f28, %f28, 0fBE800000;
	fma.rn.f32 	%f30, %f29, %f29, 0fBE800000;
	fma.rn.f32 	%f31, %f30, %f30, 0fBE800000;
	fma.rn.f32 	%f32, %f31, %f31, 0fBE800000;
	fma.rn.f32 	%f33, %f32, %f32, 0fBE800000;
	fma.rn.f32 	%f34, %f33, %f33, 0fBE800000;
	fma.rn.f32 	%f35, %f34, %f34, 0fBE800000;
	fma.rn.f32 	%f36, %f35, %f35, 0fBE800000;
	fma.rn.f32 	%f37, %f36, %f36, 0fBE800000;
	fma.rn.f32 	%f38, %f37, %f37, 0fBE800000;
	fma.rn.f32 	%f39, %f38, %f38, 0fBE800000;
	fma.rn.f32 	%f40, %f39, %f39, 0fBE800000;
	fma.rn.f32 	%f41, %f40, %f40, 0fBE800000;
	fma.rn.f32 	%f42, %f41, %f41, 0fBE800000;
	fma.rn.f32 	%f43, %f42, %f42, 0fBE800000;
	fma.rn.f32 	%f44, %f43, %f43, 0fBE800000;
	fma.rn.f32 	%f45, %f44, %f44, 0fBE800000;
	fma.rn.f32 	%f46, %f45, %f45, 0fBE800000;
	fma.rn.f32 	%f47, %f46, %f46, 0fBE800000;
	fma.rn.f32 	%f48, %f47, %f47, 0fBE800000;
	fma.rn.f32 	%f49, %f48, %f48, 0fBE800000;
	fma.rn.f32 	%f50, %f49, %f49, 0fBE800000;
	fma.rn.f32 	%f51, %f50, %f50, 0fBE800000;
	fma.rn.f32 	%f52, %f51, %f51, 0fBE800000;
	fma.rn.f32 	%f53, %f52, %f52, 0fBE800000;
	fma.rn.f32 	%f54, %f53, %f53, 0fBE800000;
	fma.rn.f32 	%f55, %f54, %f54, 0fBE800000;
	fma.rn.f32 	%f56, %f55, %f55, 0fBE800000;
	fma.rn.f32 	%f57, %f56, %f56, 0fBE800000;
	fma.rn.f32 	%f58, %f57, %f57, 0fBE800000;
	fma.rn.f32 	%f59, %f58, %f58, 0fBE800000;
	fma.rn.f32 	%f60, %f59, %f59, 0fBE800000;
	fma.rn.f32 	%f61, %f60, %f60, 0fBE800000;
	fma.rn.f32 	%f62, %f61, %f61, 0fBE800000;
	fma.rn.f32 	%f63, %f62, %f62, 0fBE800000;
	fma.rn.f32 	%f64, %f63, %f63, 0fBE800000;
	fma.rn.f32 	%f65, %f64, %f64, 0fBE800000;
	fma.rn.f32 	%f66, %f65, %f65, 0fBE800000;
	fma.rn.f32 	%f67, %f66, %f66, 0fBE800000;
	fma.rn.f32 	%f68, %f67, %f67, 0fBE800000;
	add.s32 	%r8, %r8, 64;
	setp.ne.s32 	%p1, %r8, 1000000;
	@%p1 bra 	$L__BB0_1;
	st.global.f32 	[%rd1], %f68;
	ret;

}


// ===== COMPILED SASS (sm_100) =====

	.target	sm_100

	.elftype	@"ET_EXEC"


//--------------------- .note.nv.tkinfo           --------------------------
	.section	.note.nv.tkinfo,"",@"SHT_NOTE"
	.sectionflags	@"SHF_NOTE_NV_TKINFO"
	.tkinfo
        /*0018*/ 	.word	0x00000002
        /*0030*/ 	.string	""
        /*0030*/ 	.string	"ptxas"
        /*0030*/ 	.string	"Cuda compilation tools, release 13.0, V13.0.88"
        /*0030*/ 	.string	"Build cuda_13.0.r13.0/compiler.36424714_0"
        /*0030*/ 	.string	"-arch sm_100 -m 64 "



//--------------------- .note.nv.cuinfo           --------------------------
	.section	.note.nv.cuinfo,"",@"SHT_NOTE"
	.sectionflags	@"SHF_NOTE_NV_CUINFO"
        /*0018*/ 	.short	0x0002
        /*001a*/ 	.short	0x0064
        /*001c*/ 	.short	0x0082
	.zero		2


//--------------------- .nv.info                  --------------------------
	.section	.nv.info,"",@"SHT_CUDA_INFO"
	.align	4


	//----- nvinfo : EIATTR_REGCOUNT
	.align		4
        /*0000*/ 	.byte	0x04, 0x2f
        /*0002*/ 	.short	(.L_1 - .L_0)
	.align		4
.L_0:
        /*0004*/ 	.word	index@(_Z10cudakernelPf)
        /*0008*/ 	.word	0x00000008


	//----- nvinfo : EIATTR_FRAME_SIZE
	.align		4
.L_1:
        /*000c*/ 	.byte	0x04, 0x11
        /*000e*/ 	.short	(.L_3 - .L_2)
	.align		4
.L_2:
        /*0010*/ 	.word	index@(_Z10cudakernelPf)
        /*0014*/ 	.word	0x00000000


	//----- nvinfo : EIATTR_MIN_STACK_SIZE
	.align		4
.L_3:
        /*0018*/ 	.byte	0x04, 0x12
        /*001a*/ 	.short	(.L_5 - .L_4)
	.align		4
.L_4:
        /*001c*/ 	.word	index@(_Z10cudakernelPf)
        /*0020*/ 	.word	0x00000000
.L_5:


//--------------------- .nv.compat                --------------------------
	.section	.nv.compat,"",@"SHT_CUDA_COMPAT_INFO"
	.align	4
        /*0000*/ 	.byte	0x02, 0x09, 0x00, 0x00, 0x02, 0x02, 0x01, 0x00, 0x02, 0x05, 0x05, 0x00, 0x03, 0x07, 0x01, 0x01
        /*0010*/ 	.byte	0x02, 0x03, 0x00, 0x00, 0x02, 0x06, 0x01, 0x00, 0x04, 0x0b, 0x08, 0x00, 0x09, 0x00, 0x00, 0x00
        /*0020*/ 	.byte	0x00, 0x00, 0x00, 0x00


//--------------------- .nv.info._Z10cudakernelPf --------------------------
	.section	.nv.info._Z10cudakernelPf,"",@"SHT_CUDA_INFO"
	.sectionflags	@""
	.align	4


	//----- nvinfo : EIATTR_CUDA_API_VERSION
	.align		4
        /*0000*/ 	.byte	0x04, 0x37
        /*0002*/ 	.short	(.L_7 - .L_6)
.L_6:
        /*0004*/ 	.word	0x00000082


	//----- nvinfo : EIATTR_KPARAM_INFO
	.align		4
.L_7:
        /*0008*/ 	.byte	0x04, 0x17
        /*000a*/ 	.short	(.L_9 - .L_8)
.L_8:
        /*000c*/ 	.word	0x00000000
        /*0010*/ 	.short	0x0000
        /*0012*/ 	.short	0x0000
        /*0014*/ 	.byte	0x00, 0xf5, 0x21, 0x00


	//----- nvinfo : EIATTR_SPARSE_MMA_MASK
	.align		4
.L_9:
        /*0018*/ 	.byte	0x03, 0x50
        /*001a*/ 	.short	0x0000


	//----- nvinfo : EIATTR_MAXREG_COUNT
	.align		4
        /*001c*/ 	.byte	0x03, 0x1b
        /*001e*/ 	.short	0x00ff


	//----- nvinfo : EIATTR_MERCURY_ISA_VERSION
	.align		4
        /*0020*/ 	.byte	0x03, 0x5f
        /*0022*/ 	.short	0x0101


	//----- nvinfo : EIATTR_VRC_CTA_INIT_COUNT
	.align		4
        /*0024*/ 	.byte	0x02, 0x4a
	.zero		1
	.zero		1


	//----- nvinfo : EIATTR_EXIT_INSTR_OFFSETS
	.align		4
        /*0028*/ 	.byte	0x04, 0x1c
        /*002a*/ 	.short	(.L_11 - .L_10)


	//   ....[0]....
.L_10:
        /*002c*/ 	.word	0x000014f0


	//----- nvinfo : EIATTR_CBANK_PARAM_SIZE
	.align		4
.L_11:
        /*0030*/ 	.byte	0x03, 0x19
        /*0032*/ 	.short	0x0008


	//----- nvinfo : EIATTR_PARAM_CBANK
	.align		4
        /*0034*/ 	.byte	0x04, 0x0a
        /*0036*/ 	.short	(.L_13 - .L_12)
	.align		4
.L_12:
        /*0038*/ 	.word	index@(.nv.constant0._Z10cudakernelPf)
        /*003c*/ 	.short	0x0380
        /*003e*/ 	.short	0x0008


	//----- nvinfo : EIATTR_SW_WAR
	.align		4
.L_13:
        /*0040*/ 	.byte	0x04, 0x36
        /*0042*/ 	.short	(.L_15 - .L_14)
.L_14:
        /*0044*/ 	.word	0x00000008
.L_15:


//--------------------- .nv.callgraph             --------------------------
	.section	.nv.callgraph,"",@"SHT_CUDA_CALLGRAPH"
	.align	4
	.sectionentsize	8
	.align		4
        /*0000*/ 	.word	0x00000000
	.align		4
        /*0004*/ 	.word	0xffffffff
	.align		4
        /*0008*/ 	.word	0x00000000
	.align		4
        /*000c*/ 	.word	0xfffffffe
	.align		4
        /*0010*/ 	.word	0x00000000
	.align		4
        /*0014*/ 	.word	0xfffffffd
	.align		4
        /*0018*/ 	.word	0x00000000
	.align		4
        /*001c*/ 	.word	0xfffffffc


//--------------------- .text._Z10cudakernelPf    --------------------------
	.section	.text._Z10cudakernelPf,"ax",@progbits
	.align	128
        .global         _Z10cudakernelPf
        .type           _Z10cudakernelPf,@function
        .size           _Z10cudakernelPf,(.L_x_2 - _Z10cudakernelPf)
        .other          _Z10cudakernelPf,@"STO_CUDA_ENTRY STV_DEFAULT"
_Z10cudakernelPf:
.text._Z10cudakernelPf:
[----:B------:R-:W-:Y:S01]  /*0000*/  LDC R1, c[0x0][0x37c] ;  /* 0x0000df00ff017b82 */ /* 0x000fe20000000800 */
[----:B------:R-:W0:Y:S07]  /*0010*/  S2R R5, SR_TID.X ;  /* 0x0000000000057919 */ /* 0x000e2e0000002100 */
[----:B------:R-:W0:Y:S01]  /*0020*/  S2UR UR4, SR_CTAID.X ;  /* 0x00000000000479c3 */ /* 0x000e220000002500 */
[----:B------:R-:W1:Y:S07]  /*0030*/  LDCU.64 UR6, c[0x0][0x358] ;  /* 0x00006b00ff0677ac */ /* 0x000e6e0008000a00 */
[----:B------:R-:W0:Y:S08]  /*0040*/  LDC R0, c[0x0][0x360] ;  /* 0x0000d800ff007b82 */ /* 0x000e300000000800 */
[----:B------:R-:W2:Y:S01]  /*0050*/  LDC.64 R2, c[0x0][0x380] ;  /* 0x0000e000ff027b82 */ /* 0x000ea20000000a00 */
[----:B0-----:R-:W-:Y:S01]  /*0060*/  IMAD R5, R0, UR4, R5 ;  /* 0x0000000400057c24 */ /* 0x001fe2000f8e0205 */
[----:B------:R-:W-:-:S04]  /*0070*/  UMOV UR4, URZ ;  /* 0x000000ff00047c82 */ /* 0x000fc80008000000 */
[----:B------:R-:W-:Y:S01]  /*0080*/  I2FP.F32.S32 R0, R5 ;  /* 0x0000000500007245 */ /* 0x000fe20000201400 */
[----:B--2---:R-:W-:-:S04]  /*0090*/  IMAD.WIDE R2, R5, 0x4, R2 ;  /* 0x0000000405027825 */ /* 0x004fc800078e0202 */
[----:B-1----:R-:W-:-:S07]  /*00a0*/  FMUL R5, R0, 9.5367431640625e-07 ;  /* 0x3580000000057820 */ /* 0x002fce0000400000 */
.L_x_0:
[----:B------:R-:W-:Y:S01]  /*00b0*/  FFMA R5, R5, R5, -0.25 ;  /* 0xbe80000005057423 */ /* 0x000fe20000000005 */
[----:B------:R-:W-:-:S03]  /*00c0*/  UIADD3 UR4, UPT, UPT, UR4, 0x140, URZ ;  /* 0x0000014004047890 */ /* 0x000fc6000fffe0ff */
[----:B------:R-:W-:Y:S01]  /*00d0*/  FFMA R5, R5, R5, -0.25 ;  /* 0xbe80000005057423 */ /* 0x000fe20000000005 */
[----:B------:R-:W-:-:S03]  /*00e0*/  UISETP.NE.AND UP0, UPT, UR4, 0xf4240, UPT ;  /* 0x000f42400400788c */ /* 0x000fc6000bf05270 */
[----:B------:R-:W-:-:S04]  /*00f0*/  FFMA R5, R5, R5, -0.25 ;  /* 0xbe80000005057423 */ /* 0x000fc80000000005 */
        /* <DEDUP_REMOVED lines=316> */
[----:B------:R-:W-:Y:S01]  /*14c0*/  FFMA R5, R0, R0, -0.25 ;  /* 0xbe80000000057423 */ /* 0x000fe20000000000 */
[----:B------:R-:W-:Y:S06]  /*14d0*/  BRA.U UP0, `(.L_x_0) ;  /* 0xffffffe900f47547 */ /* 0x000fec000b83ffff */
[----:B------:R-:W-:Y:S01]  /*14e0*/  STG.E desc[UR6][R2.64], R5 ;  /* 0x0000000502007986 */ /* 0x000fe2000c101906 */
[----:B------:R-:W-:Y:S05]  /*14f0*/  EXIT ;  /* 0x000000000000794d */ /* 0x000fea0003800000 */
.L_x_1:
[----:B------:R-:W-:-:S00]  /*1500*/  BRA `(.L_x_1) ;  /* 0xfffffffc00fc7947 */ /* 0x000fc0000383ffff */
[----:B------:R-:W-:-:S00]  /*1510*/  NOP ;  /* 0x0000000000007918 */ /* 0x000fc00000000000 */
        /* <DEDUP_REMOVED lines=14> */
.L_x_2:


//--------------------- .nv.shared.reserved.0     --------------------------
	.section	.nv.shared.reserved.0,"aw",@nobits
	.weak		__nv_reservedSMEM_offset_0_alias
	.size		__nv_reservedSMEM_offset_0_alias, 0, 64
	.other		__nv_reservedSMEM_offset_0_alias,@"STO_CUDA_RESERVED_SHARED STV_DEFAULT"
__nv_reservedSMEM_offset_0_alias:
	.zero		0
	.zero		64


//--------------------- .nv.constant0._Z10cudakernelPf --------------------------
	.section	.nv.constant0._Z10cudakernelPf,"a",@progbits
	.sectionflags	@""
	.align	4
.nv.constant0._Z10cudakernelPf:
	.zero		904


//--------------------- SYMBOLS --------------------------

	.type		.nv.reservedSmem.offset0,@object
	.size		.nv.reservedSmem.offset0,0x4
